//
// Generated by NVIDIA NVVM Compiler
//
// Compiler Build ID: CL-36424714
// Cuda compilation tools, release 13.0, V13.0.88
// Based on NVVM 20.0.0
//

.version 9.0
.target sm_100
.address_size 64

	// .globl	_Z13baseline_copyPKfPfm

.visible .entry _Z13baseline_copyPKfPfm(
	.param .u64 .ptr .align 1 _Z13baseline_copyPKfPfm_param_0,
	.param .u64 .ptr .align 1 _Z13baseline_copyPKfPfm_param_1,
	.param .u64 _Z13baseline_copyPKfPfm_param_2
)
{
	.reg .pred 	%p<3>;
	.reg .b32 	%r<7>;
	.reg .b32 	%f<2>;
	.reg .b64 	%rd<14>;

	ld.param.u64 	%rd7, [_Z13baseline_copyPKfPfm_param_0];
	ld.param.u64 	%rd8, [_Z13baseline_copyPKfPfm_param_1];
	ld.param.u64 	%rd9, [_Z13baseline_copyPKfPfm_param_2];
	mov.u32 	%r2, %ctaid.x;
	mov.u32 	%r3, %ntid.x;
	mov.u32 	%r4, %tid.x;
	mad.lo.s32 	%r5, %r2, %r3, %r4;
	cvt.u64.u32 	%rd13, %r5;
	mov.u32 	%r6, %nctaid.x;
	mul.lo.s32 	%r1, %r6, %r3;
	setp.le.u64 	%p1, %rd9, %rd13;
	@%p1 bra 	$L__BB0_3;
	cvt.u64.u32 	%rd2, %r1;
	cvta.to.global.u64 	%rd3, %rd7;
	cvta.to.global.u64 	%rd4, %rd8;
$L__BB0_2:
	shl.b64 	%rd10, %rd13, 2;
	add.s64 	%rd11, %rd3, %rd10;
	ld.global.nc.f32 	%f1, [%rd11];
	add.s64 	%rd12, %rd4, %rd10;
	st.global.f32 	[%rd12], %f1;
	add.s64 	%rd13, %rd13, %rd2;
	setp.lt.u64 	%p2, %rd13, %rd9;
	@%p2 bra 	$L__BB0_2;
$L__BB0_3:
	ret;

}


// ===== COMPILED SASS (sm_100) =====

	.target	sm_100

	.elftype	@"ET_EXEC"


//--------------------- .note.nv.tkinfo           --------------------------
	.section	.note.nv.tkinfo,"",@"SHT_NOTE"
	.sectionflags	@"SHF_NOTE_NV_TKINFO"
	.tkinfo
        /*0018*/ 	.word	0x00000002
        /*0030*/ 	.string	""
        /*0030*/ 	.string	"ptxas"
        /*0030*/ 	.string	"Cuda compilation tools, release 13.0, V13.0.88"
        /*0030*/ 	.string	"Build cuda_13.0.r13.0/compiler.36424714_0"
        /*0030*/ 	.string	"-arch sm_100 -m 64 "



//--------------------- .note.nv.cuinfo           --------------------------
	.section	.note.nv.cuinfo,"",@"SHT_NOTE"
	.sectionflags	@"SHF_NOTE_NV_CUINFO"
        /*0018*/ 	.short	0x0002
        /*001a*/ 	.short	0x0064
        /*001c*/ 	.short	0x0082
	.zero		2


//--------------------- .nv.info                  --------------------------
	.section	.nv.info,"",@"SHT_CUDA_INFO"
	.align	4


	//----- nvinfo : EIATTR_REGCOUNT
	.align		4
        /*0000*/ 	.byte	0x04, 0x2f
        /*0002*/ 	.short	(.L_1 - .L_0)
	.align		4
.L_0:
        /*0004*/ 	.word	index@(_Z13baseline_copyPKfPfm)
        /*0008*/ 	.word	0x0000000a


	//----- nvinfo : EIATTR_FRAME_SIZE
	.align		4
.L_1:
        /*000c*/ 	.byte	0x04, 0x11
        /*000e*/ 	.short	(.L_3 - .L_2)
	.align		4
.L_2:
        /*0010*/ 	.word	index@(_Z13baseline_copyPKfPfm)
        /*0014*/ 	.word	0x00000000


	//----- nvinfo : EIATTR_MIN_STACK_SIZE
	.align		4
.L_3:
        /*0018*/ 	.byte	0x04, 0x12
        /*001a*/ 	.short	(.L_5 - .L_4)
	.align		4
.L_4:
        /*001c*/ 	.word	index@(_Z13baseline_copyPKfPfm)
        /*0020*/ 	.word	0x00000000
.L_5:


//--------------------- .nv.compat                --------------------------
	.section	.nv.compat,"",@"SHT_CUDA_COMPAT_INFO"
	.align	4
        /*0000*/ 	.byte	0x02, 0x09, 0x00, 0x00, 0x02, 0x02, 0x01, 0x00, 0x02, 0x05, 0x05, 0x00, 0x03, 0x07, 0x01, 0x01
        /*0010*/ 	.byte	0x02, 0x03, 0x00, 0x00, 0x02, 0x06, 0x01, 0x00, 0x04, 0x0b, 0x08, 0x00, 0x09, 0x00, 0x00, 0x00
        /*0020*/ 	.byte	0x00, 0x00, 0x00, 0x00


//--------------------- .nv.info._Z13baseline_copyPKfPfm --------------------------
	.section	.nv.info._Z13baseline_copyPKfPfm,"",@"SHT_CUDA_INFO"
	.sectionflags	@""
	.align	4


	//----- nvinfo : EIATTR_CUDA_API_VERSION
	.align		4
        /*0000*/ 	.byte	0x04, 0x37
        /*0002*/ 	.short	(.L_7 - .L_6)
.L_6:
        /*0004*/ 	.word	0x00000082


	//----- nvinfo : EIATTR_KPARAM_INFO
	.align		4
.L_7:
        /*0008*/ 	.byte	0x04, 0x17
        /*000a*/ 	.short	(.L_9 - .L_8)
.L_8:
        /*000c*/ 	.word	0x00000000
        /*0010*/ 	.short	0x0002
        /*0012*/ 	.short	0x0010
        /*0014*/ 	.byte	0x00, 0xf0, 0x21, 0x00


	//----- nvinfo : EIATTR_KPARAM_INFO
	.align		4
.L_9:
        /*0018*/ 	.byte	0x04, 0x17
        /*001a*/ 	.short	(.L_11 - .L_10)
.L_10:
        /*001c*/ 	.word	0x00000000
        /*0020*/ 	.short	0x0001
        /*0022*/ 	.short	0x0008
        /*0024*/ 	.byte	0x00, 0xf5, 0x21, 0x00


	//----- nvinfo : EIATTR_KPARAM_INFO
	.align		4
.L_11:
        /*0028*/ 	.byte	0x04, 0x17
        /*002a*/ 	.short	(.L_13 - .L_12)
.L_12:
        /*002c*/ 	.word	0x00000000
        /*0030*/ 	.short	0x0000
        /*0032*/ 	.short	0x0000
        /*0034*/ 	.byte	0x00, 0xf5, 0x21, 0x00


	//----- nvinfo : EIATTR_SPARSE_MMA_MASK
	.align		4
.L_13:
        /*0038*/ 	.byte	0x03, 0x50
        /*003a*/ 	.short	0x0000


	//----- nvinfo : EIATTR_MAXREG_COUNT
	.align		4
        /*003c*/ 	.byte	0x03, 0x1b
        /*003e*/ 	.short	0x00ff


	//----- nvinfo : EIATTR_MERCURY_ISA_VERSION
	.align		4
        /*0040*/ 	.byte	0x03, 0x5f
        /*0042*/ 	.short	0x0101


	//----- nvinfo : EIATTR_VRC_CTA_INIT_COUNT
	.align		4
        /*0044*/ 	.byte	0x02, 0x4a
	.zero		1
	.zero		1


	//----- nvinfo : EIATTR_EXIT_INSTR_OFFSETS
	.align		4
        /*0048*/ 	.byte	0x04, 0x1c
        /*004a*/ 	.short	(.L_15 - .L_14)


	//   ....[0]....
.L_14:
        /*004c*/ 	.word	0x000000a0


	//   ....[1]....
        /*0050*/ 	.word	0x000001b0


	//----- nvinfo : EIATTR_CRS_STACK_SIZE
	.align		4
.L_15:
        /*0054*/ 	.byte	0x04, 0x1e
        /*0056*/ 	.short	(.L_17 - .L_16)
.L_16:
        /*0058*/ 	.word	0x00000000


	//----- nvinfo : EIATTR_CBANK_PARAM_SIZE
	.align		4
.L_17:
        /*005c*/ 	.byte	0x03, 0x19
        /*005e*/ 	.short	0x0018


	//----- nvinfo : EIATTR_PARAM_CBANK
	.align		4
        /*0060*/ 	.byte	0x04, 0x0a
        /*0062*/ 	.short	(.L_19 - .L_18)
	.align		4
.L_18:
        /*0064*/ 	.word	index@(.nv.constant0._Z13baseline_copyPKfPfm)
        /*0068*/ 	.short	0x0380
        /*006a*/ 	.short	0x0018


	//----- nvinfo : EIATTR_SW_WAR
	.align		4
.L_19:
        /*006c*/ 	.byte	0x04, 0x36
        /*006e*/ 	.short	(.L_21 - .L_20)
.L_20:
        /*0070*/ 	.word	0x00000008
.L_21:


//--------------------- .nv.callgraph             --------------------------
	.section	.nv.callgraph,"",@"SHT_CUDA_CALLGRAPH"
	.align	4
	.sectionentsize	8
	.align		4
        /*0000*/ 	.word	0x00000000
	.align		4
        /*0004*/ 	.word	0xffffffff
	.align		4
        /*0008*/ 	.word	0x00000000
	.align		4
        /*000c*/ 	.word	0xfffffffe
	.align		4
        /*0010*/ 	.word	0x00000000
	.align		4
        /*0014*/ 	.word	0xfffffffd
	.align		4
        /*0018*/ 	.word	0x00000000
	.align		4
        /*001c*/ 	.word	0xfffffffc


//--------------------- .text._Z13baseline_copyPKfPfm --------------------------
	.section	.text._Z13baseline_copyPKfPfm,"ax",@progbits
	.align	128
        .global         _Z13baseline_copyPKfPfm
        .type           _Z13baseline_copyPKfPfm,@function
        .size           _Z13baseline_copyPKfPfm,(.L_x_2 - _Z13baseline_copyPKfPfm)
        .other          _Z13baseline_copyPKfPfm,@"STO_CUDA_ENTRY STV_DEFAULT"
_Z13baseline_copyPKfPfm:
.text._Z13baseline_copyPKfPfm:
[----:B------:R-:W-:Y:S01]  /*0000*/  LDC R1, c[0x0][0x37c] ;  /* 0x0000df00ff017b82 */ /* 0x000fe20000000800 */
[----:B------:R-:W0:Y:S07]  /*0010*/  S2R R3, SR_TID.X ;  /* 0x0000000000037919 */ /* 0x000e2e0000002100 */
[----:B------:R-:W0:Y:S01]  /*0020*/  S2UR UR4, SR_CTAID.X ;  /* 0x00000000000479c3 */ /* 0x000e220000002500 */
[----:B------:R-:W1:Y:S07]  /*0030*/  LDCU.64 UR6, c[0x0][0x390] ;  /* 0x00007200ff0677ac */ /* 0x000e6e0008000a00 */
[----:B------:R-:W0:Y:S01]  /*0040*/  LDC R6, c[0x0][0x360] ;  /* 0x0000d800ff067b82 */ /* 0x000e220000000800 */
[----:B------:R-:W2:Y:S01]  /*0050*/  LDCU UR5, c[0x0][0x370] ;  /* 0x00006e00ff0577ac */ /* 0x000ea20008000800 */
[----:B0-----:R-:W-:-:S02]  /*0060*/  IMAD R0, R6, UR4, R3 ;  /* 0x0000000406007c24 */ /* 0x001fc4000f8e0203 */
[----:B--2---:R-:W-:-:S03]  /*0070*/  IMAD R6, R6, UR5, RZ ;  /* 0x0000000506067c24 */ /* 0x004fc6000f8e02ff */
[----:B-1----:R-:W-:-:S04]  /*0080*/  ISETP.GE.U32.AND P0, PT, R0, UR6, PT ;  /* 0x0000000600007c0c */ /* 0x002fc8000bf06070 */
[----:B------:R-:W-:-:S13]  /*0090*/  ISETP.GE.U32.AND.EX P0, PT, RZ, UR7, PT, P0 ;  /* 0x00000007ff007c0c */ /* 0x000fda000bf06100 */
[----:B------:R-:W-:Y:S05]  /*00a0*/  @P0 EXIT ;  /* 0x000000000000094d */ /* 0x000fea0003800000 */
[----:B------:R-:W-:Y:S01]  /*00b0*/  IMAD.MOV.U32 R7, RZ, RZ, RZ ;  /* 0x000000ffff077224 */ /* 0x000fe200078e00ff */
[----:B------:R-:W0:Y:S01]  /*00c0*/  LDCU.64 UR4, c[0x0][0x358] ;  /* 0x00006b00ff0477ac */ /* 0x000e220008000a00 */
[----:B------:R-:W1:Y:S05]  /*00d0*/  LDCU.128 UR8, c[0x0][0x380] ;  /* 0x00007000ff0877ac */ /* 0x000e6a0008000c00 */
.L_x_0:
[C---:B--2---:R-:W-:Y:S01]  /*00e0*/  IMAD.SHL.U32 R4, R0.reuse, 0x4, RZ ;  /* 0x0000000400047824 */ /* 0x044fe200078e00ff */
[----:B------:R-:W-:-:S04]  /*00f0*/  SHF.L.U64.HI R5, R0, 0x2, R7 ;  /* 0x0000000200057819 */ /* 0x000fc80000010207 */
[----:B-1----:R-:W-:-:S04]  /*0100*/  IADD3 R2, P0, PT, R4, UR8, RZ ;  /* 0x0000000804027c10 */ /* 0x002fc8000ff1e0ff */
[----:B------:R-:W-:-:S06]  /*0110*/  IADD3.X R3, PT, PT, R5, UR9, RZ, P0, !PT ;  /* 0x0000000905037c10 */ /* 0x000fcc00087fe4ff */
[----:B0-----:R-:W2:Y:S01]  /*0120*/  LDG.E.CONSTANT R3, desc[UR4][R2.64] ;  /* 0x0000000402037981 */ /* 0x001ea2000c1e9900 */
[----:B------:R-:W-:-:S04]  /*0130*/  IADD3 R4, P0, PT, R4, UR10, RZ ;  /* 0x0000000a04047c10 */ /* 0x000fc8000ff1e0ff */
[----:B------:R-:W-:Y:S02]  /*0140*/  IADD3.X R5, PT, PT, R5, UR11, RZ, P0, !PT ;  /* 0x0000000b05057c10 */ /* 0x000fe400087fe4ff */
[----:B------:R-:W-:-:S05]  /*0150*/  IADD3 R0, P0, PT, R6, R0, RZ ;  /* 0x0000000006007210 */ /* 0x000fca0007f1e0ff */
[----:B------:R-:W-:Y:S01]  /*0160*/  IMAD.X R7, RZ, RZ, R7, P0 ;  /* 0x000000ffff077224 */ /* 0x000fe200000e0607 */
[----:B------:R-:W-:-:S04]  /*0170*/  ISETP.GE.U32.AND P0, PT, R0, UR6, PT ;  /* 0x0000000600007c0c */ /* 0x000fc8000bf06070 */
[----:B------:R-:W-:Y:S01]  /*0180*/  ISETP.GE.U32.AND.EX P0, PT, R7, UR7, PT, P0 ;  /* 0x0000000707007c0c */ /* 0x000fe2000bf06100 */
[----:B--2---:R2:W-:-:S12]  /*0190*/  STG.E desc[UR4][R4.64], R3 ;  /* 0x0000000304007986 */ /* 0x0045d8000c101904 */
[----:B------:R-:W-:Y:S05]  /*01a0*/  @!P0 BRA `(.L_x_0) ;  /* 0xfffffffc00cc8947 */ /* 0x000fea000383ffff */
[----:B------:R-:W-:Y:S05]  /*01b0*/  EXIT ;  /* 0x000000000000794d */ /* 0x000fea0003800000 */
.L_x_1:
[----:B------:R-:W-:-:S00]  /*01c0*/  BRA `(.L_x_1) ;  /* 0xfffffffc00fc7947 */ /* 0x000fc0000383ffff */
[----:B------:R-:W-:-:S00]  /*01d0*/  NOP ;  /* 0x0000000000007918 */ /* 0x000fc00000000000 */
        /* <DEDUP_REMOVED lines=10> */
.L_x_2:


//--------------------- .nv.shared.reserved.0     --------------------------
	.section	.nv.shared.reserved.0,"aw",@nobits
	.weak		__nv_reservedSMEM_offset_0_alias
	.size		__nv_reservedSMEM_offset_0_alias, 0, 64
	.other		__nv_reservedSMEM_offset_0_alias,@"STO_CUDA_RESERVED_SHARED STV_DEFAULT"
__nv_reservedSMEM_offset_0_alias:
	.zero		0
	.zero		64


//--------------------- .nv.constant0._Z13baseline_copyPKfPfm --------------------------
	.section	.nv.constant0._Z13baseline_copyPKfPfm,"a",@progbits
	.sectionflags	@""
	.align	4
.nv.constant0._Z13baseline_copyPKfPfm:
	.zero		920


//--------------------- SYMBOLS --------------------------

	.type		.nv.reservedSmem.offset0,@object
	.size		.nv.reservedSmem.offset0,0x4
